	.headerflags	@"EF_CUDA_TEXMODE_UNIFIED EF_CUDA_64BIT_ADDRESS EF_CUDA_ACCELERATORS EF_CUDA_SM90 EF_CUDA_VIRTUAL_SM(EF_CUDA_SM90)"
	.elftype	@"ET_EXEC"


//--------------------- .nv.info                  --------------------------
	.section	.nv.info,"",@"SHT_CUDA_INFO"
	.align	4


	//----- nvinfo : EIATTR_REGCOUNT
	.align		4
        /*0000*/ 	.byte	0x04, 0x2f
        /*0002*/ 	.short	(.L_1 - .L_0)
	.align		4
.L_0:
        /*0004*/ 	.word	index@(triton_per_fused__softmax_1)
        /*0008*/ 	.word	0x0000000f


	//----- nvinfo : EIATTR_MIN_STACK_SIZE
	.align		4
.L_1:
        /*000c*/ 	.byte	0x04, 0x12
        /*000e*/ 	.short	(.L_3 - .L_2)
	.align		4
.L_2:
        /*0010*/ 	.word	index@(triton_per_fused__softmax_1)
        /*0014*/ 	.word	0x00000000


	//----- nvinfo : EIATTR_FRAME_SIZE
	.align		4
.L_3:
        /*0018*/ 	.byte	0x04, 0x11
        /*001a*/ 	.short	(.L_5 - .L_4)
	.align		4
.L_4:
        /*001c*/ 	.word	index@(triton_per_fused__softmax_1)
        /*0020*/ 	.word	0x00000000


	//----- nvinfo : EIATTR_MIN_STACK_SIZE
	.align		4
.L_5:
        /*0024*/ 	.byte	0x04, 0x12
        /*0026*/ 	.short	(.L_7 - .L_6)
	.align		4
.L_6:
        /*0028*/ 	.word	index@(triton_per_fused__softmax_1)
        /*002c*/ 	.word	0x00000000
.L_7:


//--------------------- .nv.info.triton_per_fused__softmax_1 --------------------------
	.section	.nv.info.triton_per_fused__softmax_1,"",@"SHT_CUDA_INFO"
	.sectionflags	@""
	.align	4


	//----- nvinfo : EIATTR_CUDA_API_VERSION
	.align		4
        /*0000*/ 	.byte	0x04, 0x37
        /*0002*/ 	.short	(.L_9 - .L_8)
.L_8:
        /*0004*/ 	.word	0x0000007c


	//----- nvinfo : EIATTR_KPARAM_INFO
	.align		4
.L_9:
        /*0008*/ 	.byte	0x04, 0x17
        /*000a*/ 	.short	(.L_11 - .L_10)
.L_10:
        /*000c*/ 	.word	0x00000000
        /*0010*/ 	.short	0x0002
        /*0012*/ 	.short	0x000c
        /*0014*/ 	.byte	0x00, 0xf0, 0x11, 0x00


	//----- nvinfo : EIATTR_KPARAM_INFO
	.align		4
.L_11:
        /*0018*/ 	.byte	0x04, 0x17
        /*001a*/ 	.short	(.L_13 - .L_12)
.L_12:
        /*001c*/ 	.word	0x00000000
        /*0020*/ 	.short	0x0001
        /*0022*/ 	.short	0x0008
        /*0024*/ 	.byte	0x00, 0xf0, 0x11, 0x00


	//----- nvinfo : EIATTR_KPARAM_INFO
	.align		4
.L_13:
        /*0028*/ 	.byte	0x04, 0x17
        /*002a*/ 	.short	(.L_15 - .L_14)
.L_14:
        /*002c*/ 	.word	0x00000000
        /*0030*/ 	.short	0x0000
        /*0032*/ 	.short	0x0000
        /*0034*/ 	.byte	0x00, 0xf4, 0x21, 0x00


	//----- nvinfo : EIATTR_SPARSE_MMA_MASK
	.align		4
.L_15:
        /*0038*/ 	.byte	0x03, 0x50
        /*003a*/ 	.short	0x0000


	//----- nvinfo : EIATTR_MAXREG_COUNT
	.align		4
        /*003c*/ 	.byte	0x03, 0x1b
        /*003e*/ 	.short	0x00ff


	//----- nvinfo : EIATTR_COOP_GROUP_MASK_REGIDS
	.align		4
        /*0040*/ 	.byte	0x04, 0x29
        /*0042*/ 	.short	(.L_17 - .L_16)


	//   ....[0]....
.L_16:
        /*0044*/ 	.word	0xffffffff


	//   ....[1]....
        /*0048*/ 	.word	0xffffffff


	//   ....[2]....
        /*004c*/ 	.word	0xffffffff


	//   ....[3]....
        /*0050*/ 	.word	0xffffffff


	//   ....[4]....
        /*0054*/ 	.word	0xffffffff


	//   ....[5]....
        /*0058*/ 	.word	0xffffffff


	//   ....[6]....
        /*005c*/ 	.word	0xffffffff


	//   ....[7]....
        /*0060*/ 	.word	0xffffffff


	//----- nvinfo : EIATTR_COOP_GROUP_INSTR_OFFSETS
	.align		4
.L_17:
        /*0064*/ 	.byte	0x04, 0x28
        /*0066*/ 	.short	(.L_19 - .L_18)


	//   ....[0]....
.L_18:
        /*0068*/ 	.word	0x000000f0


	//   ....[1]....
        /*006c*/ 	.word	0x00000130


	//   ....[2]....
        /*0070*/ 	.word	0x00000170


	//   ....[3]....
        /*0074*/ 	.word	0x000001b0


	//   ....[4]....
        /*0078*/ 	.word	0x00000260


	//   ....[5]....
        /*007c*/ 	.word	0x00000290


	//   ....[6]....
        /*0080*/ 	.word	0x000002b0


	//   ....[7]....
        /*0084*/ 	.word	0x000002d0


	//----- nvinfo : EIATTR_EXIT_INSTR_OFFSETS
	.align		4
.L_19:
        /*0088*/ 	.byte	0x04, 0x1c
        /*008a*/ 	.short	(.L_21 - .L_20)


	//   ....[0]....
.L_20:
        /*008c*/ 	.word	0x00000370


	//   ....[1]....
        /*0090*/ 	.word	0x00000390


	//----- nvinfo : EIATTR_REQNTID
	.align		4
.L_21:
        /*0094*/ 	.byte	0x04, 0x10
        /*0096*/ 	.short	(.L_23 - .L_22)
.L_22:
        /*0098*/ 	.word	0x00000040
        /*009c*/ 	.word	0x00000001
        /*00a0*/ 	.word	0x00000001


	//----- nvinfo : EIATTR_CBANK_PARAM_SIZE
	.align		4
.L_23:
        /*00a4*/ 	.byte	0x03, 0x19
        /*00a6*/ 	.short	0x0010


	//----- nvinfo : EIATTR_PARAM_CBANK
	.align		4
        /*00a8*/ 	.byte	0x04, 0x0a
        /*00aa*/ 	.short	(.L_25 - .L_24)
	.align		4
.L_24:
        /*00ac*/ 	.word	index@(.nv.constant0.triton_per_fused__softmax_1)
        /*00b0*/ 	.short	0x0210
        /*00b2*/ 	.short	0x0010


	//----- nvinfo : EIATTR_SW_WAR
	.align		4
.L_25:
        /*00b4*/ 	.byte	0x04, 0x36
        /*00b6*/ 	.short	(.L_27 - .L_26)
.L_26:
        /*00b8*/ 	.word	0x00000008
.L_27:


//--------------------- .nv.callgraph             --------------------------
	.section	.nv.callgraph,"",@"SHT_CUDA_CALLGRAPH"
	.align	4
	.sectionentsize	8
	.align		4
        /*0000*/ 	.word	0x00000000
	.align		4
        /*0004*/ 	.word	0xffffffff
	.align		4
        /*0008*/ 	.word	0x00000000
	.align		4
        /*000c*/ 	.word	0xfffffffe
	.align		4
        /*0010*/ 	.word	0x00000000
	.align		4
        /*0014*/ 	.word	0xfffffffd
	.align		4
        /*0018*/ 	.word	0x00000000
	.align		4
        /*001c*/ 	.word	0xfffffffc


//--------------------- .text.triton_per_fused__softmax_1 --------------------------
	.section	.text.triton_per_fused__softmax_1,"ax",@progbits
	.align	128
        .global         triton_per_fused__softmax_1
        .type           triton_per_fused__softmax_1,@function
        .size           triton_per_fused__softmax_1,(.L_x_2 - triton_per_fused__softmax_1)
        .other          triton_per_fused__softmax_1,@"STO_CUDA_ENTRY STV_DEFAULT"
triton_per_fused__softmax_1:
.text.triton_per_fused__softmax_1:
[----:B------:R-:W0:Y:S02]  /*0000*/  LDC R1, c[0x0][0x28] ;  /* 0x00000a00ff017b82 */ /* 0x000e240000000800 */
[----:B------:R-:W1:Y:S01]  /*0010*/  S2R R11, SR_CTAID.X ;  /* 0x00000000000b7919 */ /* 0x000e620000002500 */
[----:B------:R-:W2:Y:S01]  /*0020*/  LDC.64 R2, c[0x0][0x210] ;  /* 0x00008400ff027b82 */ /* 0x000ea20000000a00 */
[----:B------:R-:W-:Y:S01]  /*0030*/  ULDC.64 UR4, c[0x0][0x208] ;  /* 0x0000820000047ab9 */ /* 0x000fe20000000a00 */
[----:B------:R-:W3:Y:S01]  /*0040*/  S2R R12, SR_TID.X ;  /* 0x00000000000c7919 */ /* 0x000ee20000002100 */
[----:B-1----:R-:W-:Y:S02]  /*0050*/  ISETP.GE.AND P0, PT, R11, 0x100, PT ;  /* 0x000001000b00780c */ /* 0x002fe40003f06270 */
[----:B---3--:R-:W-:-:S05]  /*0060*/  LOP3.LUT R0, R12, 0xf, RZ, 0xc0, !PT ;  /* 0x0000000f0c007812 */ /* 0x008fca00078ec0ff */
[----:B------:R-:W-:Y:S02]  /*0070*/  IMAD R5, R11, 0x10, R0 ;  /* 0x000000100b057824 */ /* 0x000fe400078e0200 */
[----:B------:R-:W-:Y:S02]  /*0080*/  IMAD.MOV.U32 R0, RZ, RZ, RZ ;  /* 0x000000ffff007224 */ /* 0x000fe400078e00ff */
[----:B--2---:R-:W-:Y:S02]  /*0090*/  IMAD.WIDE R2, R5, 0x4, R2 ;  /* 0x0000000405027825 */ /* 0x004fe400078e0202 */
[----:B------:R-:W-:Y:S05]  /*00a0*/  @P0 BRA `(.L_x_0) ;  /* 0x0000000000040947 */ /* 0x000fea0003800000 */
[----:B------:R1:W5:Y:S02]  /*00b0*/  LDG.E R0, desc[UR4][R2.64] ;  /* 0x0000000402007981 */ /* 0x000364000c1e1900 */
.L_x_0:
[----:B-----5:R-:W-:-:S04]  /*00c0*/  SEL R0, R0, RZ, !P0 ;  /* 0x000000ff00007207 */ /* 0x020fc80004000000 */
[----:B------:R-:W-:-:S04]  /*00d0*/  FSEL R5, R0, -INF , !P0 ;  /* 0xff80000000057808 */ /* 0x000fc80004000000 */
[C---:B------:R-:W-:Y:S01]  /*00e0*/  FSETP.NAN.AND P2, PT, R5.reuse, R5, PT ;  /* 0x000000050500720b */ /* 0x040fe20003f48000 */
[----:B------:R-:W2:Y:S02]  /*00f0*/  SHFL.BFLY PT, R4, R5, 0x8, 0x1f ;  /* 0x0d001f0005047f89 */ /* 0x000ea400000e0000 */
[----:B--2---:R-:W-:-:S13]  /*0100*/  FSETP.GT.AND P1, PT, R5, R4, PT ;  /* 0x000000040500720b */ /* 0x004fda0003f24000 */
[----:B------:R-:W-:-:S04]  /*0110*/  @!P1 FSEL R5, R5, R4, P2 ;  /* 0x0000000405059208 */ /* 0x000fc80001000000 */
        /* <DEDUP_REMOVED lines=11> */
[----:B------:R-:W-:-:S05]  /*01d0*/  @!P1 FSEL R5, R5, R4, P2 ;  /* 0x0000000405059208 */ /* 0x000fca0001000000 */
[----:B------:R-:W-:-:S04]  /*01e0*/  FADD R0, R0, -R5 ;  /* 0x8000000500007221 */ /* 0x000fc80000000000 */
[----:B------:R-:W-:-:S05]  /*01f0*/  FMUL R0, R0, 1.4426950216293334961 ;  /* 0x3fb8aa3b00007820 */ /* 0x000fca0000400000 */
[----:B------:R-:W-:-:S13]  /*0200*/  FSETP.GEU.AND P1, PT, R0, -126, PT ;  /* 0xc2fc00000000780b */ /* 0x000fda0003f2e000 */
[----:B------:R-:W-:-:S04]  /*0210*/  @!P1 FMUL R0, R0, 0.5 ;  /* 0x3f00000000009820 */ /* 0x000fc80000400000 */
[----:B------:R-:W2:Y:S02]  /*0220*/  MUFU.EX2 R4, R0 ;  /* 0x0000000000047308 */ /* 0x000ea40000000800 */
[----:B--2---:R-:W-:-:S05]  /*0230*/  @!P1 FMUL R4, R4, R4 ;  /* 0x0000000404049220 */ /* 0x004fca0000400000 */
[----:B------:R-:W-:Y:S02]  /*0240*/  FSEL R6, R4, RZ, !P0 ;  /* 0x000000ff04067208 */ /* 0x000fe40004000000 */
[----:B------:R-:W-:-:S03]  /*0250*/  LOP3.LUT P0, RZ, R12, 0x30, RZ, 0xc0, !PT ;  /* 0x000000300cff7812 */ /* 0x000fc6000780c0ff */
[----:B------:R-:W2:Y:S01]  /*0260*/  SHFL.BFLY PT, R5, R6, 0x8, 0x1f ;  /* 0x0d001f0006057f89 */ /* 0x000ea200000e0000 */
[----:B------:R-:W-:Y:S01]  /*0270*/  ISETP.LT.AND P0, PT, R11, 0x100, !P0 ;  /* 0x000001000b00780c */ /* 0x000fe20004701270 */
[----:B--2---:R-:W-:-:S05]  /*0280*/  FADD R5, R6, R5 ;  /* 0x0000000506057221 */ /* 0x004fca0000000000 */
[----:B------:R-:W2:Y:S02]  /*0290*/  SHFL.BFLY PT, R8, R5, 0x4, 0x1f ;  /* 0x0c801f0005087f89 */ /* 0x000ea400000e0000 */
[----:B--2---:R-:W-:-:S05]  /*02a0*/  FADD R8, R5, R8 ;  /* 0x0000000805087221 */ /* 0x004fca0000000000 */
[----:B------:R-:W2:Y:S02]  /*02b0*/  SHFL.BFLY PT, R7, R8, 0x2, 0x1f ;  /* 0x0c401f0008077f89 */ /* 0x000ea400000e0000 */
[----:B--2---:R-:W-:-:S05]  /*02c0*/  FADD R7, R8, R7 ;  /* 0x0000000708077221 */ /* 0x004fca0000000000 */
[----:B------:R-:W2:Y:S02]  /*02d0*/  SHFL.BFLY PT, R10, R7, 0x1, 0x1f ;  /* 0x0c201f00070a7f89 */ /* 0x000ea400000e0000 */
[----:B--2---:R-:W-:-:S05]  /*02e0*/  FADD R10, R7, R10 ;  /* 0x0000000a070a7221 */ /* 0x004fca0000000000 */
[C---:B------:R-:W-:Y:S02]  /*02f0*/  FSETP.GT.AND P2, PT, |R10|.reuse, 8.50705917302346158658e+37, PT ;  /* 0x7e8000000a00780b */ /* 0x040fe40003f44200 */
[----:B------:R-:W-:-:S11]  /*0300*/  FSETP.GEU.AND P1, PT, |R10|, 1.175494350822287508e-38, PT ;  /* 0x008000000a00780b */ /* 0x000fd60003f2e200 */
[----:B------:R-:W-:Y:S01]  /*0310*/  @P2 FMUL R10, R10, 0.25 ;  /* 0x3e8000000a0a2820 */ /* 0x000fe20000400000 */
[----:B------:R-:W-:-:S03]  /*0320*/  @P2 FMUL R4, R4, 0.25 ;  /* 0x3e80000004042820 */ /* 0x000fc60000400000 */
[----:B------:R-:W-:Y:S01]  /*0330*/  @!P1 FMUL R10, R10, 16777216 ;  /* 0x4b8000000a0a9820 */ /* 0x000fe20000400000 */
[----:B------:R-:W-:-:S03]  /*0340*/  @!P1 FMUL R4, R4, 16777216 ;  /* 0x4b80000004049820 */ /* 0x000fc60000400000 */
[----:B------:R-:W2:Y:S02]  /*0350*/  MUFU.RCP R9, R10 ;  /* 0x0000000a00097308 */ /* 0x000ea40000001000 */
[----:B--2---:R-:W-:Y:S01]  /*0360*/  FMUL R9, R9, R4 ;  /* 0x0000000409097220 */ /* 0x004fe20000400000 */
[----:B------:R-:W-:Y:S06]  /*0370*/  @!P0 EXIT ;  /* 0x000000000000894d */ /* 0x000fec0003800000 */
[----:B------:R-:W-:Y:S01]  /*0380*/  STG.E desc[UR4][R2.64], R9 ;  /* 0x0000000902007986 */ /* 0x000fe2000c101904 */
[----:B------:R-:W-:Y:S05]  /*0390*/  EXIT ;  /* 0x000000000000794d */ /* 0x000fea0003800000 */
.L_x_1:
[----:B------:R-:W-:-:S00]  /*03a0*/  BRA `(.L_x_1) ;  /* 0xfffffffc00fc7947 */ /* 0x000fc0000383ffff */
[----:B------:R-:W-:-:S00]  /*03b0*/  NOP ;  /* 0x0000000000007918 */ /* 0x000fc00000000000 */
        /* <DEDUP_REMOVED lines=12> */
.L_x_2:


//--------------------- .nv.constant0.triton_per_fused__softmax_1 --------------------------
	.section	.nv.constant0.triton_per_fused__softmax_1,"a",@progbits
	.sectionflags	@""
	.align	4
.nv.constant0.triton_per_fused__softmax_1:
	.zero		544
